//
// Generated by NVIDIA NVVM Compiler
//
// Compiler Build ID: CL-36424714
// Cuda compilation tools, release 13.0, V13.0.88
// Based on NVVM 20.0.0
//

.version 9.0
.target sm_100
.address_size 64

	// .globl	_Z1fPciS_

.visible .entry _Z1fPciS_(
	.param .u64 .ptr .align 1 _Z1fPciS__param_0,
	.param .u32 _Z1fPciS__param_1,
	.param .u64 .ptr .align 1 _Z1fPciS__param_2
)
{
	.reg .pred 	%p<41>;
	.reg .b16 	%rs<84>;
	.reg .b32 	%r<48>;
	.reg .b64 	%rd<16>;

	ld.param.u64 	%rd4, [_Z1fPciS__param_0];
	ld.param.u32 	%r23, [_Z1fPciS__param_1];
	ld.param.u64 	%rd3, [_Z1fPciS__param_2];
	cvta.to.global.u64 	%rd1, %rd4;
	mov.u32 	%r24, %ctaid.x;
	mov.u32 	%r25, %ntid.x;
	mov.u32 	%r26, %tid.x;
	mad.lo.s32 	%r1, %r24, %r25, %r26;
	mov.u32 	%r27, %nctaid.x;
	mul.lo.s32 	%r28, %r25, %r27;
	add.s32 	%r29, %r28, %r23;
	add.s32 	%r30, %r29, -1;
	div.s32 	%r31, %r30, %r28;
	add.s32 	%r32, %r31, 63;
	shr.s32 	%r33, %r32, 31;
	shr.u32 	%r34, %r33, 26;
	add.s32 	%r35, %r32, %r34;
	and.b32  	%r2, %r35, -64;
	mul.lo.s32 	%r43, %r2, %r1;
	setp.lt.s32 	%p1, %r31, 1;
	setp.ge.s32 	%p2, %r43, %r23;
	mov.b16 	%rs83, 0;
	or.pred  	%p3, %p1, %p2;
	@%p3 bra 	$L__BB0_13;
	add.s32 	%r36, %r43, %r2;
	min.s32 	%r37, %r36, %r23;
	add.s32 	%r38, %r43, 1;
	max.s32 	%r4, %r37, %r38;
	and.b32  	%r5, %r4, 15;
	sub.s32 	%r39, %r43, %r4;
	setp.gt.u32 	%p4, %r39, -16;
	mov.b16 	%rs83, 0;
	@%p4 bra 	$L__BB0_4;
	add.s32 	%r40, %r43, %r5;
	sub.s32 	%r41, %r40, %r4;
	add.s64 	%rd2, %rd1, 7;
	mov.b16 	%rs83, 0;
$L__BB0_3:
	.pragma "nounroll";
	cvt.s64.s32 	%rd5, %r43;
	add.s64 	%rd6, %rd2, %rd5;
	ld.global.u8 	%rs18, [%rd6+-7];
	setp.eq.s16 	%p5, %rs18, 92;
	ld.global.u8 	%rs19, [%rd6+-6];
	setp.eq.s16 	%p6, %rs19, 92;
	ld.global.u8 	%rs20, [%rd6+-5];
	setp.eq.s16 	%p7, %rs20, 92;
	ld.global.u8 	%rs21, [%rd6+-4];
	setp.eq.s16 	%p8, %rs21, 92;
	ld.global.u8 	%rs22, [%rd6+-3];
	setp.eq.s16 	%p9, %rs22, 92;
	ld.global.u8 	%rs23, [%rd6+-2];
	setp.eq.s16 	%p10, %rs23, 92;
	ld.global.u8 	%rs24, [%rd6+-1];
	setp.eq.s16 	%p11, %rs24, 92;
	ld.global.u8 	%rs25, [%rd6];
	setp.eq.s16 	%p12, %rs25, 92;
	ld.global.u8 	%rs26, [%rd6+1];
	setp.eq.s16 	%p13, %rs26, 92;
	ld.global.u8 	%rs27, [%rd6+2];
	setp.eq.s16 	%p14, %rs27, 92;
	ld.global.u8 	%rs28, [%rd6+3];
	setp.eq.s16 	%p15, %rs28, 92;
	ld.global.u8 	%rs29, [%rd6+4];
	setp.eq.s16 	%p16, %rs29, 92;
	ld.global.u8 	%rs30, [%rd6+5];
	setp.eq.s16 	%p17, %rs30, 92;
	ld.global.u8 	%rs31, [%rd6+6];
	setp.eq.s16 	%p18, %rs31, 92;
	ld.global.u8 	%rs32, [%rd6+7];
	setp.eq.s16 	%p19, %rs32, 92;
	ld.global.u8 	%rs33, [%rd6+8];
	setp.eq.s16 	%p20, %rs33, 92;
	selp.b16 	%rs34, %rs83, 1, %p5;
	selp.b16 	%rs35, %rs34, 0, %p6;
	selp.b16 	%rs36, %rs35, 1, %p7;
	selp.b16 	%rs37, %rs36, 0, %p8;
	selp.b16 	%rs38, %rs37, 1, %p9;
	selp.b16 	%rs39, %rs38, 0, %p10;
	selp.b16 	%rs40, %rs39, 1, %p11;
	selp.b16 	%rs41, %rs40, 0, %p12;
	selp.b16 	%rs42, %rs41, 1, %p13;
	selp.b16 	%rs43, %rs42, 0, %p14;
	selp.b16 	%rs44, %rs43, 1, %p15;
	selp.b16 	%rs45, %rs44, 0, %p16;
	selp.b16 	%rs46, %rs45, 1, %p17;
	selp.b16 	%rs47, %rs46, 0, %p18;
	selp.b16 	%rs48, %rs47, 1, %p19;
	selp.b16 	%rs83, %rs48, 0, %p20;
	add.s32 	%r43, %r43, 16;
	add.s32 	%r41, %r41, 16;
	setp.ne.s32 	%p21, %r41, 0;
	@%p21 bra 	$L__BB0_3;
$L__BB0_4:
	setp.eq.s32 	%p22, %r5, 0;
	@%p22 bra 	$L__BB0_13;
	and.b32  	%r12, %r4, 7;
	setp.lt.u32 	%p23, %r5, 8;
	@%p23 bra 	$L__BB0_7;
	cvt.s64.s32 	%rd7, %r43;
	add.s64 	%rd8, %rd1, %rd7;
	ld.global.u8 	%rs50, [%rd8];
	setp.eq.s16 	%p24, %rs50, 92;
	ld.global.u8 	%rs51, [%rd8+1];
	setp.eq.s16 	%p25, %rs51, 92;
	ld.global.u8 	%rs52, [%rd8+2];
	setp.eq.s16 	%p26, %rs52, 92;
	ld.global.u8 	%rs53, [%rd8+3];
	setp.eq.s16 	%p27, %rs53, 92;
	ld.global.u8 	%rs54, [%rd8+4];
	setp.eq.s16 	%p28, %rs54, 92;
	ld.global.u8 	%rs55, [%rd8+5];
	setp.eq.s16 	%p29, %rs55, 92;
	ld.global.u8 	%rs56, [%rd8+6];
	setp.eq.s16 	%p30, %rs56, 92;
	ld.global.u8 	%rs57, [%rd8+7];
	setp.eq.s16 	%p31, %rs57, 92;
	selp.b16 	%rs58, %rs83, 1, %p24;
	selp.b16 	%rs59, %rs58, 0, %p25;
	selp.b16 	%rs60, %rs59, 1, %p26;
	selp.b16 	%rs61, %rs60, 0, %p27;
	selp.b16 	%rs62, %rs61, 1, %p28;
	selp.b16 	%rs63, %rs62, 0, %p29;
	selp.b16 	%rs64, %rs63, 1, %p30;
	selp.b16 	%rs83, %rs64, 0, %p31;
	add.s32 	%r43, %r43, 8;
$L__BB0_7:
	setp.eq.s32 	%p32, %r12, 0;
	@%p32 bra 	$L__BB0_13;
	and.b32  	%r15, %r4, 3;
	setp.lt.u32 	%p33, %r12, 4;
	@%p33 bra 	$L__BB0_10;
	cvt.s64.s32 	%rd9, %r43;
	add.s64 	%rd10, %rd1, %rd9;
	ld.global.u8 	%rs66, [%rd10];
	setp.eq.s16 	%p34, %rs66, 92;
	ld.global.u8 	%rs67, [%rd10+1];
	setp.eq.s16 	%p35, %rs67, 92;
	ld.global.u8 	%rs68, [%rd10+2];
	setp.eq.s16 	%p36, %rs68, 92;
	ld.global.u8 	%rs69, [%rd10+3];
	setp.eq.s16 	%p37, %rs69, 92;
	selp.b16 	%rs70, %rs83, 1, %p34;
	selp.b16 	%rs71, %rs70, 0, %p35;
	selp.b16 	%rs72, %rs71, 1, %p36;
	selp.b16 	%rs83, %rs72, 0, %p37;
	add.s32 	%r43, %r43, 4;
$L__BB0_10:
	setp.eq.s32 	%p38, %r15, 0;
	@%p38 bra 	$L__BB0_13;
	neg.s32 	%r46, %r15;
$L__BB0_12:
	.pragma "nounroll";
	cvt.s64.s32 	%rd11, %r43;
	add.s64 	%rd12, %rd1, %rd11;
	ld.global.u8 	%rs73, [%rd12];
	setp.eq.s16 	%p39, %rs73, 92;
	xor.b16  	%rs74, %rs83, 1;
	selp.b16 	%rs83, %rs74, 0, %p39;
	add.s32 	%r43, %r43, 1;
	add.s32 	%r46, %r46, 1;
	setp.ne.s32 	%p40, %r46, 0;
	@%p40 bra 	$L__BB0_12;
$L__BB0_13:
	cvta.to.global.u64 	%rd13, %rd3;
	cvt.s64.s32 	%rd14, %r1;
	add.s64 	%rd15, %rd13, %rd14;
	st.global.u8 	[%rd15], %rs83;
	ret;

}


// ===== COMPILED SASS (sm_100) =====

	.target	sm_100

	.elftype	@"ET_EXEC"


//--------------------- .note.nv.tkinfo           --------------------------
	.section	.note.nv.tkinfo,"",@"SHT_NOTE"
	.sectionflags	@"SHF_NOTE_NV_TKINFO"
	.tkinfo
        /*0018*/ 	.word	0x00000002
        /*0030*/ 	.string	""
        /*0030*/ 	.string	"ptxas"
        /*0030*/ 	.string	"Cuda compilation tools, release 13.0, V13.0.88"
        /*0030*/ 	.string	"Build cuda_13.0.r13.0/compiler.36424714_0"
        /*0030*/ 	.string	"-arch sm_100 -m 64 "



//--------------------- .note.nv.cuinfo           --------------------------
	.section	.note.nv.cuinfo,"",@"SHT_NOTE"
	.sectionflags	@"SHF_NOTE_NV_CUINFO"
        /*0018*/ 	.short	0x0002
        /*001a*/ 	.short	0x0064
        /*001c*/ 	.short	0x0082
	.zero		2


//--------------------- .nv.info                  --------------------------
	.section	.nv.info,"",@"SHT_CUDA_INFO"
	.align	4


	//----- nvinfo : EIATTR_REGCOUNT
	.align		4
        /*0000*/ 	.byte	0x04, 0x2f
        /*0002*/ 	.short	(.L_1 - .L_0)
	.align		4
.L_0:
        /*0004*/ 	.word	index@(_Z1fPciS_)
        /*0008*/ 	.word	0x0000001b


	//----- nvinfo : EIATTR_FRAME_SIZE
	.align		4
.L_1:
        /*000c*/ 	.byte	0x04, 0x11
        /*000e*/ 	.short	(.L_3 - .L_2)
	.align		4
.L_2:
        /*0010*/ 	.word	index@(_Z1fPciS_)
        /*0014*/ 	.word	0x00000000


	//----- nvinfo : EIATTR_MIN_STACK_SIZE
	.align		4
.L_3:
        /*0018*/ 	.byte	0x04, 0x12
        /*001a*/ 	.short	(.L_5 - .L_4)
	.align		4
.L_4:
        /*001c*/ 	.word	index@(_Z1fPciS_)
        /*0020*/ 	.word	0x00000000
.L_5:


//--------------------- .nv.compat                --------------------------
	.section	.nv.compat,"",@"SHT_CUDA_COMPAT_INFO"
	.align	4
        /*0000*/ 	.byte	0x02, 0x09, 0x00, 0x00, 0x02, 0x02, 0x01, 0x00, 0x02, 0x05, 0x05, 0x00, 0x03, 0x07, 0x01, 0x01
        /*0010*/ 	.byte	0x02, 0x03, 0x00, 0x00, 0x02, 0x06, 0x01, 0x00, 0x04, 0x0b, 0x08, 0x00, 0x09, 0x00, 0x00, 0x00
        /*0020*/ 	.byte	0x00, 0x00, 0x00, 0x00


//--------------------- .nv.info._Z1fPciS_        --------------------------
	.section	.nv.info._Z1fPciS_,"",@"SHT_CUDA_INFO"
	.sectionflags	@""
	.align	4


	//----- nvinfo : EIATTR_CUDA_API_VERSION
	.align		4
        /*0000*/ 	.byte	0x04, 0x37
        /*0002*/ 	.short	(.L_7 - .L_6)
.L_6:
        /*0004*/ 	.word	0x00000082


	//----- nvinfo : EIATTR_KPARAM_INFO
	.align		4
.L_7:
        /*0008*/ 	.byte	0x04, 0x17
        /*000a*/ 	.short	(.L_9 - .L_8)
.L_8:
        /*000c*/ 	.word	0x00000000
        /*0010*/ 	.short	0x0002
        /*0012*/ 	.short	0x0010
        /*0014*/ 	.byte	0x00, 0xf5, 0x21, 0x00


	//----- nvinfo : EIATTR_KPARAM_INFO
	.align		4
.L_9:
        /*0018*/ 	.byte	0x04, 0x17
        /*001a*/ 	.short	(.L_11 - .L_10)
.L_10:
        /*001c*/ 	.word	0x00000000
        /*0020*/ 	.short	0x0001
        /*0022*/ 	.short	0x0008
        /*0024*/ 	.byte	0x00, 0xf0, 0x11, 0x00


	//----- nvinfo : EIATTR_KPARAM_INFO
	.align		4
.L_11:
        /*0028*/ 	.byte	0x04, 0x17
        /*002a*/ 	.short	(.L_13 - .L_12)
.L_12:
        /*002c*/ 	.word	0x00000000
        /*0030*/ 	.short	0x0000
        /*0032*/ 	.short	0x0000
        /*0034*/ 	.byte	0x00, 0xf5, 0x21, 0x00


	//----- nvinfo : EIATTR_SPARSE_MMA_MASK
	.align		4
.L_13:
        /*0038*/ 	.byte	0x03, 0x50
        /*003a*/ 	.short	0x0000


	//----- nvinfo : EIATTR_MAXREG_COUNT
	.align		4
        /*003c*/ 	.byte	0x03, 0x1b
        /*003e*/ 	.short	0x00ff


	//----- nvinfo : EIATTR_MERCURY_ISA_VERSION
	.align		4
        /*0040*/ 	.byte	0x03, 0x5f
        /*0042*/ 	.short	0x0101


	//----- nvinfo : EIATTR_VRC_CTA_INIT_COUNT
	.align		4
        /*0044*/ 	.byte	0x02, 0x4a
	.zero		1
	.zero		1


	//----- nvinfo : EIATTR_EXIT_INSTR_OFFSETS
	.align		4
        /*0048*/ 	.byte	0x04, 0x1c
        /*004a*/ 	.short	(.L_15 - .L_14)


	//   ....[0]....
.L_14:
        /*004c*/ 	.word	0x00000be0


	//----- nvinfo : EIATTR_CRS_STACK_SIZE
	.align		4
.L_15:
        /*0050*/ 	.byte	0x04, 0x1e
        /*0052*/ 	.short	(.L_17 - .L_16)
.L_16:
        /*0054*/ 	.word	0x00000000


	//----- nvinfo : EIATTR_CBANK_PARAM_SIZE
	.align		4
.L_17:
        /*0058*/ 	.byte	0x03, 0x19
        /*005a*/ 	.short	0x0018


	//----- nvinfo : EIATTR_PARAM_CBANK
	.align		4
        /*005c*/ 	.byte	0x04, 0x0a
        /*005e*/ 	.short	(.L_19 - .L_18)
	.align		4
.L_18:
        /*0060*/ 	.word	index@(.nv.constant0._Z1fPciS_)
        /*0064*/ 	.short	0x0380
        /*0066*/ 	.short	0x0018


	//----- nvinfo : EIATTR_SW_WAR
	.align		4
.L_19:
        /*0068*/ 	.byte	0x04, 0x36
        /*006a*/ 	.short	(.L_21 - .L_20)
.L_20:
        /*006c*/ 	.word	0x00000008
.L_21:


//--------------------- .nv.callgraph             --------------------------
	.section	.nv.callgraph,"",@"SHT_CUDA_CALLGRAPH"
	.align	4
	.sectionentsize	8
	.align		4
        /*0000*/ 	.word	0x00000000
	.align		4
        /*0004*/ 	.word	0xffffffff
	.align		4
        /*0008*/ 	.word	0x00000000
	.align		4
        /*000c*/ 	.word	0xfffffffe
	.align		4
        /*0010*/ 	.word	0x00000000
	.align		4
        /*0014*/ 	.word	0xfffffffd
	.align		4
        /*0018*/ 	.word	0x00000000
	.align		4
        /*001c*/ 	.word	0xfffffffc


//--------------------- .text._Z1fPciS_           --------------------------
	.section	.text._Z1fPciS_,"ax",@progbits
	.align	128
        .global         _Z1fPciS_
        .type           _Z1fPciS_,@function
        .size           _Z1fPciS_,(.L_x_11 - _Z1fPciS_)
        .other          _Z1fPciS_,@"STO_CUDA_ENTRY STV_DEFAULT"
_Z1fPciS_:
.text._Z1fPciS_:
[----:B------:R-:W-:Y:S08]  /*0000*/  LDC R1, c[0x0][0x37c] ;  /* 0x0000df00ff017b82 */ /* 0x000ff00000000800 */
[----:B------:R-:W0:Y:S01]  /*0010*/  LDC R7, c[0x0][0x360] ;  /* 0x0000d800ff077b82 */ /* 0x000e220000000800 */
[----:B------:R-:W0:Y:S01]  /*0020*/  LDCU UR4, c[0x0][0x370] ;  /* 0x00006e00ff0477ac */ /* 0x000e220008000800 */
[----:B------:R-:W-:Y:S06]  /*0030*/  BSSY.RECONVERGENT B0, `(.L_x_0) ;  /* 0x00000b6000007945 */ /* 0x000fec0003800200 */
[----:B------:R-:W1:Y:S01]  /*0040*/  LDC R2, c[0x0][0x388] ;  /* 0x0000e200ff027b82 */ /* 0x000e620000000800 */
[----:B0-----:R-:W-:-:S07]  /*0050*/  IMAD R3, R7, UR4, RZ ;  /* 0x0000000407037c24 */ /* 0x001fce000f8e02ff */
[----:B------:R-:W0:Y:S01]  /*0060*/  S2UR UR4, SR_CTAID.X ;  /* 0x00000000000479c3 */ /* 0x000e220000002500 */
[-C--:B------:R-:W-:Y:S02]  /*0070*/  IABS R9, R3.reuse ;  /* 0x0000000300097213 */ /* 0x080fe40000000000 */
[----:B------:R-:W-:Y:S02]  /*0080*/  IABS R10, R3 ;  /* 0x00000003000a7213 */ /* 0x000fe40000000000 */
[----:B------:R-:W2:Y:S01]  /*0090*/  I2F.RP R6, R9 ;  /* 0x0000000900067306 */ /* 0x000ea20000209400 */
[----:B-1----:R-:W-:Y:S02]  /*00a0*/  IADD3 R0, PT, PT, R3, -0x1, R2 ;  /* 0xffffffff03007810 */ /* 0x002fe40007ffe002 */
[----:B------:R-:W-:-:S05]  /*00b0*/  IMAD.MOV R10, RZ, RZ, -R10 ;  /* 0x000000ffff0a7224 */ /* 0x000fca00078e0a0a */
[----:B--2---:R-:W1:Y:S02]  /*00c0*/  MUFU.RCP R6, R6 ;  /* 0x0000000600067308 */ /* 0x004e640000001000 */
[----:B-1----:R-:W-:Y:S01]  /*00d0*/  VIADD R4, R6, 0xffffffe ;  /* 0x0ffffffe06047836 */ /* 0x002fe20000000000 */
[----:B------:R-:W-:Y:S02]  /*00e0*/  IABS R6, R0 ;  /* 0x0000000000067213 */ /* 0x000fe40000000000 */
[----:B------:R-:W-:-:S03]  /*00f0*/  LOP3.LUT R0, R0, R3, RZ, 0x3c, !PT ;  /* 0x0000000300007212 */ /* 0x000fc600078e3cff */
[----:B------:R1:W2:Y:S01]  /*0100*/  F2I.FTZ.U32.TRUNC.NTZ R5, R4 ;  /* 0x0000000400057305 */ /* 0x0002a2000021f000 */
[----:B------:R-:W-:Y:S01]  /*0110*/  ISETP.GE.AND P1, PT, R0, RZ, PT ;  /* 0x000000ff0000720c */ /* 0x000fe20003f26270 */
[----:B-1----:R-:W-:Y:S02]  /*0120*/  IMAD.MOV.U32 R4, RZ, RZ, RZ ;  /* 0x000000ffff047224 */ /* 0x002fe400078e00ff */
[----:B--2---:R-:W-:-:S04]  /*0130*/  IMAD.MOV R8, RZ, RZ, -R5 ;  /* 0x000000ffff087224 */ /* 0x004fc800078e0a05 */
[----:B------:R-:W-:-:S04]  /*0140*/  IMAD R11, R8, R9, RZ ;  /* 0x00000009080b7224 */ /* 0x000fc800078e02ff */
[----:B------:R-:W-:-:S04]  /*0150*/  IMAD.HI.U32 R5, R5, R11, R4 ;  /* 0x0000000b05057227 */ /* 0x000fc800078e0004 */
[----:B------:R-:W-:Y:S02]  /*0160*/  IMAD.MOV.U32 R4, RZ, RZ, R10 ;  /* 0x000000ffff047224 */ /* 0x000fe400078e000a */
[----:B------:R-:W-:-:S04]  /*0170*/  IMAD.HI.U32 R5, R5, R6, RZ ;  /* 0x0000000605057227 */ /* 0x000fc800078e00ff */
[----:B------:R-:W-:-:S05]  /*0180*/  IMAD R4, R5, R4, R6 ;  /* 0x0000000405047224 */ /* 0x000fca00078e0206 */
[----:B------:R-:W-:-:S13]  /*0190*/  ISETP.GT.U32.AND P2, PT, R9, R4, PT ;  /* 0x000000040900720c */ /* 0x000fda0003f44070 */
[----:B------:R-:W-:Y:S02]  /*01a0*/  @!P2 IMAD.IADD R4, R4, 0x1, -R9 ;  /* 0x000000010404a824 */ /* 0x000fe400078e0a09 */
[----:B------:R-:W-:Y:S01]  /*01b0*/  @!P2 VIADD R5, R5, 0x1 ;  /* 0x000000010505a836 */ /* 0x000fe20000000000 */
[----:B------:R-:W-:Y:S02]  /*01c0*/  ISETP.NE.AND P2, PT, R3, RZ, PT ;  /* 0x000000ff0300720c */ /* 0x000fe40003f45270 */
[----:B------:R-:W-:Y:S02]  /*01d0*/  ISETP.GE.U32.AND P0, PT, R4, R9, PT ;  /* 0x000000090400720c */ /* 0x000fe40003f06070 */
[----:B------:R-:W0:Y:S11]  /*01e0*/  S2R R4, SR_TID.X ;  /* 0x0000000000047919 */ /* 0x000e360000002100 */
[----:B------:R-:W-:-:S04]  /*01f0*/  @P0 VIADD R5, R5, 0x1 ;  /* 0x0000000105050836 */ /* 0x000fc80000000000 */
[----:B------:R-:W-:Y:S01]  /*0200*/  @!P1 IMAD.MOV R5, RZ, RZ, -R5 ;  /* 0x000000ffff059224 */ /* 0x000fe200078e0a05 */
[----:B------:R-:W-:-:S05]  /*0210*/  @!P2 LOP3.LUT R5, RZ, R3, RZ, 0x33, !PT ;  /* 0x00000003ff05a212 */ /* 0x000fca00078e33ff */
[----:B------:R-:W-:-:S05]  /*0220*/  VIADD R0, R5, 0x3f ;  /* 0x0000003f05007836 */ /* 0x000fca0000000000 */
[----:B------:R-:W-:-:S04]  /*0230*/  SHF.R.S32.HI R3, RZ, 0x1f, R0 ;  /* 0x0000001fff037819 */ /* 0x000fc80000011400 */
[----:B------:R-:W-:Y:S01]  /*0240*/  LEA.HI R3, R3, R0, RZ, 0x6 ;  /* 0x0000000003037211 */ /* 0x000fe200078f30ff */
[--C-:B0-----:R-:W-:Y:S01]  /*0250*/  IMAD R0, R7, UR4, R4.reuse ;  /* 0x0000000407007c24 */ /* 0x101fe2000f8e0204 */
[----:B------:R-:W0:Y:S02]  /*0260*/  LDCU.64 UR4, c[0x0][0x358] ;  /* 0x00006b00ff0477ac */ /* 0x000e240008000a00 */
[----:B------:R-:W-:Y:S02]  /*0270*/  LOP3.LUT R9, R3, 0xffffffc0, RZ, 0xc0, !PT ;  /* 0xffffffc003097812 */ /* 0x000fe400078ec0ff */
[----:B------:R-:W-:-:S03]  /*0280*/  PRMT R4, RZ, 0x7610, R4 ;  /* 0x00007610ff047816 */ /* 0x000fc60000000004 */
[----:B------:R-:W-:-:S05]  /*0290*/  IMAD R3, R0, R9, RZ ;  /* 0x0000000900037224 */ /* 0x000fca00078e02ff */
[----:B------:R-:W-:-:S04]  /*02a0*/  ISETP.GE.AND P0, PT, R3, R2, PT ;  /* 0x000000020300720c */ /* 0x000fc80003f06270 */
[----:B------:R-:W-:-:S13]  /*02b0*/  ISETP.LT.OR P0, PT, R5, 0x1, P0 ;  /* 0x000000010500780c */ /* 0x000fda0000701670 */
[----:B0-----:R-:W-:Y:S05]  /*02c0*/  @P0 BRA `(.L_x_1) ;  /* 0x0000000800300947 */ /* 0x001fea0003800000 */
[----:B------:R-:W-:Y:S01]  /*02d0*/  IMAD.MOV.U32 R5, RZ, RZ, R3 ;  /* 0x000000ffff057224 */ /* 0x000fe200078e0003 */
[----:B------:R-:W-:Y:S01]  /*02e0*/  BSSY.RECONVERGENT B1, `(.L_x_2) ;  /* 0x0000043000017945 */ /* 0x000fe20003800200 */
[----:B------:R-:W-:-:S03]  /*02f0*/  PRMT R4, RZ, 0x7610, R4 ;  /* 0x00007610ff047816 */ /* 0x000fc60000000004 */
[----:B------:R-:W-:-:S04]  /*0300*/  VIADDMNMX R6, R5, R9, R2, PT ;  /* 0x0000000905067246 */ /* 0x000fc80003800102 */
[----:B------:R-:W-:-:S04]  /*0310*/  VIADDMNMX R6, R5, 0x1, R6, !PT ;  /* 0x0000000105067846 */ /* 0x000fc80007800106 */
[----:B------:R-:W-:Y:S01]  /*0320*/  LOP3.LUT R7, R6, 0xf, RZ, 0xc0, !PT ;  /* 0x0000000f06077812 */ /* 0x000fe200078ec0ff */
[----:B------:R-:W-:-:S03]  /*0330*/  IMAD.IADD R2, R5, 0x1, -R6 ;  /* 0x0000000105027824 */ /* 0x000fc600078e0a06 */
[----:B------:R-:W-:Y:S02]  /*0340*/  ISETP.NE.AND P0, PT, R7, RZ, PT ;  /* 0x000000ff0700720c */ /* 0x000fe40003f05270 */
[----:B------:R-:W-:-:S13]  /*0350*/  ISETP.GT.U32.AND P1, PT, R2, -0x10, PT ;  /* 0xfffffff00200780c */ /* 0x000fda0003f24070 */
[----:B------:R-:W-:Y:S05]  /*0360*/  @P1 BRA `(.L_x_3) ;  /* 0x0000000000e81947 */ /* 0x000fea0003800000 */
[----:B------:R-:W-:Y:S02]  /*0370*/  IADD3 R23, PT, PT, -R6, R5, R7 ;  /* 0x0000000506177210 */ /* 0x000fe40007ffe107 */
[----:B------:R-:W-:-:S07]  /*0380*/  PRMT R4, RZ, 0x7610, R4 ;  /* 0x00007610ff047816 */ /* 0x000fce0000000004 */
.L_x_4:
[----:B------:R-:W0:Y:S01]  /*0390*/  LDC.64 R2, c[0x0][0x380] ;  /* 0x0000e000ff027b82 */ /* 0x000e220000000a00 */
[----:B------:R-:W-:Y:S02]  /*03a0*/  SHF.R.S32.HI R8, RZ, 0x1f, R5 ;  /* 0x0000001fff087819 */ /* 0x000fe40000011405 */
[----:B0-----:R-:W-:-:S04]  /*03b0*/  IADD3 R2, P1, P2, R5, 0x7, R2 ;  /* 0x0000000705027810 */ /* 0x001fc80007a3e002 */
[----:B------:R-:W-:-:S05]  /*03c0*/  IADD3.X R3, PT, PT, R8, R3, RZ, P1, P2 ;  /* 0x0000000308037210 */ /* 0x000fca0000fe44ff */
[----:B------:R-:W2:Y:S04]  /*03d0*/  LDG.E.U8 R24, desc[UR4][R2.64+-0x7] ;  /* 0xfffff90402187981 */ /* 0x000ea8000c1e1100 */
[----:B------:R-:W3:Y:S04]  /*03e0*/  LDG.E.U8 R17, desc[UR4][R2.64+-0x6] ;  /* 0xfffffa0402117981 */ /* 0x000ee8000c1e1100 */
[----:B------:R-:W4:Y:S04]  /*03f0*/  LDG.E.U8 R18, desc[UR4][R2.64+-0x5] ;  /* 0xfffffb0402127981 */ /* 0x000f28000c1e1100 */
[----:B------:R-:W5:Y:S04]  /*0400*/  LDG.E.U8 R19, desc[UR4][R2.64+-0x4] ;  /* 0xfffffc0402137981 */ /* 0x000f68000c1e1100 */
        /* <DEDUP_REMOVED lines=11> */
[----:B------:R-:W5:Y:S01]  /*04c0*/  LDG.E.U8 R15, desc[UR4][R2.64+0x8] ;  /* 0x00000804020f7981 */ /* 0x000f62000c1e1100 */
[----:B------:R-:W-:-:S02]  /*04d0*/  VIADD R23, R23, 0x10 ;  /* 0x0000001017177836 */ /* 0x000fc40000000000 */
[----:B------:R-:W-:Y:S01]  /*04e0*/  VIADD R5, R5, 0x10 ;  /* 0x0000001005057836 */ /* 0x000fe20000000000 */
[----:B--2---:R-:W-:Y:S02]  /*04f0*/  ISETP.NE.AND P1, PT, R24, 0x5c, PT ;  /* 0x0000005c1800780c */ /* 0x004fe40003f25270 */
[----:B---3--:R-:W-:Y:S02]  /*0500*/  ISETP.NE.AND P2, PT, R17, 0x5c, PT ;  /* 0x0000005c1100780c */ /* 0x008fe40003f45270 */
[----:B------:R-:W-:Y:S02]  /*0510*/  SEL R4, R4, 0x1, !P1 ;  /* 0x0000000104047807 */ /* 0x000fe40004800000 */
[----:B----4-:R-:W-:Y:S02]  /*0520*/  ISETP.NE.AND P1, PT, R18, 0x5c, PT ;  /* 0x0000005c1200780c */ /* 0x010fe40003f25270 */
[----:B------:R-:W-:Y:S02]  /*0530*/  SEL R4, R4, RZ, !P2 ;  /* 0x000000ff04047207 */ /* 0x000fe40005000000 */
[----:B-----5:R-:W-:-:S02]  /*0540*/  ISETP.NE.AND P2, PT, R19, 0x5c, PT ;  /* 0x0000005c1300780c */ /* 0x020fc40003f45270 */
[----:B------:R-:W-:Y:S02]  /*0550*/  SEL R4, R4, 0x1, !P1 ;  /* 0x0000000104047807 */ /* 0x000fe40004800000 */
[----:B------:R-:W-:Y:S02]  /*0560*/  ISETP.NE.AND P1, PT, R20, 0x5c, PT ;  /* 0x0000005c1400780c */ /* 0x000fe40003f25270 */
[----:B------:R-:W-:Y:S02]  /*0570*/  SEL R4, R4, RZ, !P2 ;  /* 0x000000ff04047207 */ /* 0x000fe40005000000 */
[----:B------:R-:W-:Y:S02]  /*0580*/  ISETP.NE.AND P2, PT, R21, 0x5c, PT ;  /* 0x0000005c1500780c */ /* 0x000fe40003f45270 */
[----:B------:R-:W-:Y:S02]  /*0590*/  SEL R4, R4, 0x1, !P1 ;  /* 0x0000000104047807 */ /* 0x000fe40004800000 */
[----:B------:R-:W-:-:S02]  /*05a0*/  ISETP.NE.AND P1, PT, R22, 0x5c, PT ;  /* 0x0000005c1600780c */ /* 0x000fc40003f25270 */
[----:B------:R-:W-:Y:S02]  /*05b0*/  SEL R4, R4, RZ, !P2 ;  /* 0x000000ff04047207 */ /* 0x000fe40005000000 */
[----:B------:R-:W-:Y:S02]  /*05c0*/  ISETP.NE.AND P2, PT, R16, 0x5c, PT ;  /* 0x0000005c1000780c */ /* 0x000fe40003f45270 */
[----:B------:R-:W-:Y:S02]  /*05d0*/  SEL R4, R4, 0x1, !P1 ;  /* 0x0000000104047807 */ /* 0x000fe40004800000 */
[----:B------:R-:W-:Y:S02]  /*05e0*/  ISETP.NE.AND P1, PT, R14, 0x5c, PT ;  /* 0x0000005c0e00780c */ /* 0x000fe40003f25270 */
[----:B------:R-:W-:Y:S02]  /*05f0*/  SEL R4, R4, RZ, !P2 ;  /* 0x000000ff04047207 */ /* 0x000fe40005000000 */
[----:B------:R-:W-:-:S02]  /*0600*/  ISETP.NE.AND P2, PT, R13, 0x5c, PT ;  /* 0x0000005c0d00780c */ /* 0x000fc40003f45270 */
        /* <DEDUP_REMOVED lines=13> */
[----:B------:R-:W-:Y:S02]  /*06e0*/  ISETP.NE.AND P1, PT, R23, RZ, PT ;  /* 0x000000ff1700720c */ /* 0x000fe40003f25270 */
[----:B------:R-:W-:-:S11]  /*06f0*/  SEL R4, R4, RZ, !P2 ;  /* 0x000000ff04047207 */ /* 0x000fd60005000000 */
[----:B------:R-:W-:Y:S05]  /*0700*/  @P1 BRA `(.L_x_4) ;  /* 0xfffffffc00201947 */ /* 0x000fea000383ffff */
.L_x_3:
[----:B------:R-:W-:Y:S05]  /*0710*/  BSYNC.RECONVERGENT B1 ;  /* 0x0000000000017941 */ /* 0x000fea0003800200 */
.L_x_2:
[----:B------:R-:W-:Y:S05]  /*0720*/  @!P0 BRA `(.L_x_1) ;  /* 0x0000000400188947 */ /* 0x000fea0003800000 */
[----:B------:R-:W-:Y:S01]  /*0730*/  ISETP.GE.U32.AND P1, PT, R7, 0x8, PT ;  /* 0x000000080700780c */ /* 0x000fe20003f26070 */
[----:B------:R-:W-:Y:S01]  /*0740*/  BSSY.RECONVERGENT B1, `(.L_x_5) ;  /* 0x0000020000017945 */ /* 0x000fe20003800200 */
[----:B------:R-:W-:-:S04]  /*0750*/  LOP3.LUT R15, R6, 0x7, RZ, 0xc0, !PT ;  /* 0x00000007060f7812 */ /* 0x000fc800078ec0ff */
[----:B------:R-:W-:-:S07]  /*0760*/  ISETP.NE.AND P0, PT, R15, RZ, PT ;  /* 0x000000ff0f00720c */ /* 0x000fce0003f05270 */
[----:B------:R-:W-:Y:S06]  /*0770*/  @!P1 BRA `(.L_x_6) ;  /* 0x0000000000709947 */ /* 0x000fec0003800000 */
[----:B------:R-:W0:Y:S02]  /*0780*/  LDCU.64 UR6, c[0x0][0x380] ;  /* 0x00007000ff0677ac */ /* 0x000e240008000a00 */
[----:B0-----:R-:W-:-:S04]  /*0790*/  IADD3 R2, P1, PT, R5, UR6, RZ ;  /* 0x0000000605027c10 */ /* 0x001fc8000ff3e0ff */
[----:B------:R-:W-:-:S05]  /*07a0*/  LEA.HI.X.SX32 R3, R5, UR7, 0x1, P1 ;  /* 0x0000000705037c11 */ /* 0x000fca00088f0eff */
[----:B------:R-:W2:Y:S04]  /*07b0*/  LDG.E.U8 R14, desc[UR4][R2.64] ;  /* 0x00000004020e7981 */ /* 0x000ea8000c1e1100 */
[----:B------:R-:W3:Y:S04]  /*07c0*/  LDG.E.U8 R7, desc[UR4][R2.64+0x1] ;  /* 0x0000010402077981 */ /* 0x000ee8000c1e1100 */
[----:B------:R-:W4:Y:S04]  /*07d0*/  LDG.E.U8 R8, desc[UR4][R2.64+0x2] ;  /* 0x0000020402087981 */ /* 0x000f28000c1e1100 */
[----:B------:R-:W5:Y:S04]  /*07e0*/  LDG.E.U8 R9, desc[UR4][R2.64+0x3] ;  /* 0x0000030402097981 */ /* 0x000f68000c1e1100 */
[----:B------:R-:W5:Y:S04]  /*07f0*/  LDG.E.U8 R10, desc[UR4][R2.64+0x4] ;  /* 0x00000404020a7981 */ /* 0x000f68000c1e1100 */
[----:B------:R-:W5:Y:S04]  /*0800*/  LDG.E.U8 R11, desc[UR4][R2.64+0x5] ;  /* 0x00000504020b7981 */ /* 0x000f68000c1e1100 */
[----:B------:R-:W5:Y:S04]  /*0810*/  LDG.E.U8 R12, desc[UR4][R2.64+0x6] ;  /* 0x00000604020c7981 */ /* 0x000f68000c1e1100 */
[----:B------:R-:W5:Y:S01]  /*0820*/  LDG.E.U8 R13, desc[UR4][R2.64+0x7] ;  /* 0x00000704020d7981 */ /* 0x000f62000c1e1100 */
[----:B------:R-:W-:Y:S01]  /*0830*/  VIADD R5, R5, 0x8 ;  /* 0x0000000805057836 */ /* 0x000fe20000000000 */
[----:B--2---:R-:W-:-:S02]  /*0840*/  ISETP.NE.AND P2, PT, R14, 0x5c, PT ;  /* 0x0000005c0e00780c */ /* 0x004fc40003f45270 */
[----:B---3--:R-:W-:Y:S02]  /*0850*/  ISETP.NE.AND P1, PT, R7, 0x5c, PT ;  /* 0x0000005c0700780c */ /* 0x008fe40003f25270 */
[----:B------:R-:W-:Y:S02]  /*0860*/  SEL R4, R4, 0x1, !P2 ;  /* 0x0000000104047807 */ /* 0x000fe40005000000 */
[----:B----4-:R-:W-:Y:S02]  /*0870*/  ISETP.NE.AND P2, PT, R8, 0x5c, PT ;  /* 0x0000005c0800780c */ /* 0x010fe40003f45270 */
[----:B------:R-:W-:Y:S02]  /*0880*/  SEL R4, R4, RZ, !P1 ;  /* 0x000000ff04047207 */ /* 0x000fe40004800000 */
[----:B-----5:R-:W-:Y:S02]  /*0890*/  ISETP.NE.AND P1, PT, R9, 0x5c, PT ;  /* 0x0000005c0900780c */ /* 0x020fe40003f25270 */
[----:B------:R-:W-:-:S02]  /*08a0*/  SEL R4, R4, 0x1, !P2 ;  /* 0x0000000104047807 */ /* 0x000fc40005000000 */
[----:B------:R-:W-:Y:S02]  /*08b0*/  ISETP.NE.AND P2, PT, R10, 0x5c, PT ;  /* 0x0000005c0a00780c */ /* 0x000fe40003f45270 */
[----:B------:R-:W-:Y:S02]  /*08c0*/  SEL R4, R4, RZ, !P1 ;  /* 0x000000ff04047207 */ /* 0x000fe40004800000 */
[----:B------:R-:W-:Y:S02]  /*08d0*/  ISETP.NE.AND P1, PT, R11, 0x5c, PT ;  /* 0x0000005c0b00780c */ /* 0x000fe40003f25270 */
[----:B------:R-:W-:Y:S02]  /*08e0*/  SEL R4, R4, 0x1, !P2 ;  /* 0x0000000104047807 */ /* 0x000fe40005000000 */
[----:B------:R-:W-:Y:S02]  /*08f0*/  ISETP.NE.AND P2, PT, R12, 0x5c, PT ;  /* 0x0000005c0c00780c */ /* 0x000fe40003f45270 */
[----:B------:R-:W-:-:S02]  /*0900*/  SEL R4, R4, RZ, !P1 ;  /* 0x000000ff04047207 */ /* 0x000fc40004800000 */
[----:B------:R-:W-:Y:S02]  /*0910*/  ISETP.NE.AND P1, PT, R13, 0x5c, PT ;  /* 0x0000005c0d00780c */ /* 0x000fe40003f25270 */
[----:B------:R-:W-:-:S04]  /*0920*/  SEL R4, R4, 0x1, !P2 ;  /* 0x0000000104047807 */ /* 0x000fc80005000000 */
[----:B------:R-:W-:-:S07]  /*0930*/  SEL R4, R4, RZ, !P1 ;  /* 0x000000ff04047207 */ /* 0x000fce0004800000 */
.L_x_6:
[----:B------:R-:W-:Y:S05]  /*0940*/  BSYNC.RECONVERGENT B1 ;  /* 0x0000000000017941 */ /* 0x000fea0003800200 */
.L_x_5:
        /* <DEDUP_REMOVED lines=20> */
[----:B------:R-:W-:-:S04]  /*0a90*/  SEL R4, R4, 0x1, !P2 ;  /* 0x0000000104047807 */ /* 0x000fc80005000000 */
[----:B------:R-:W-:-:S07]  /*0aa0*/  SEL R4, R4, RZ, !P1 ;  /* 0x000000ff04047207 */ /* 0x000fce0004800000 */
.L_x_8:
[----:B------:R-:W-:Y:S05]  /*0ab0*/  BSYNC.RECONVERGENT B1 ;  /* 0x0000000000017941 */ /* 0x000fea0003800200 */
.L_x_7:
[----:B------:R-:W-:Y:S05]  /*0ac0*/  @!P0 BRA `(.L_x_1) ;  /* 0x0000000000308947 */ /* 0x000fea0003800000 */
[----:B------:R-:W-:-:S07]  /*0ad0*/  IMAD.MOV R6, RZ, RZ, -R6 ;  /* 0x000000ffff067224 */ /* 0x000fce00078e0a06 */
.L_x_9:
[----:B------:R-:W0:Y:S02]  /*0ae0*/  LDCU.64 UR6, c[0x0][0x380] ;  /* 0x00007000ff0677ac */ /* 0x000e240008000a00 */
[----:B0-----:R-:W-:-:S04]  /*0af0*/  IADD3 R2, P0, PT, R5, UR6, RZ ;  /* 0x0000000605027c10 */ /* 0x001fc8000ff1e0ff */
[----:B------:R-:W-:-:S05]  /*0b00*/  LEA.HI.X.SX32 R3, R5, UR7, 0x1, P0 ;  /* 0x0000000705037c11 */ /* 0x000fca00080f0eff */
[----:B------:R-:W2:Y:S01]  /*0b10*/  LDG.E.U8 R2, desc[UR4][R2.64] ;  /* 0x0000000402027981 */ /* 0x000ea2000c1e1100 */
[----:B------:R-:W-:Y:S01]  /*0b20*/  VIADD R6, R6, 0x1 ;  /* 0x0000000106067836 */ /* 0x000fe20000000000 */
[----:B------:R-:W-:Y:S01]  /*0b30*/  LOP3.LUT R4, R4, 0x1, RZ, 0x3c, !PT ;  /* 0x0000000104047812 */ /* 0x000fe200078e3cff */
[----:B------:R-:W-:-:S03]  /*0b40*/  VIADD R5, R5, 0x1 ;  /* 0x0000000105057836 */ /* 0x000fc60000000000 */
[----:B------:R-:W-:Y:S02]  /*0b50*/  ISETP.NE.AND P1, PT, R6, RZ, PT ;  /* 0x000000ff0600720c */ /* 0x000fe40003f25270 */
[----:B--2---:R-:W-:-:S04]  /*0b60*/  ISETP.NE.AND P0, PT, R2, 0x5c, PT ;  /* 0x0000005c0200780c */ /* 0x004fc80003f05270 */
[----:B------:R-:W-:-:S07]  /*0b70*/  SEL R4, R4, RZ, !P0 ;  /* 0x000000ff04047207 */ /* 0x000fce0004000000 */
[----:B------:R-:W-:Y:S05]  /*0b80*/  @P1 BRA `(.L_x_9) ;  /* 0xfffffffc00d41947 */ /* 0x000fea000383ffff */
.L_x_1:
[----:B------:R-:W-:Y:S05]  /*0b90*/  BSYNC.RECONVERGENT B0 ;  /* 0x0000000000007941 */ /* 0x000fea0003800200 */
.L_x_0:
[----:B------:R-:W0:Y:S02]  /*0ba0*/  LDCU.64 UR6, c[0x0][0x390] ;  /* 0x00007200ff0677ac */ /* 0x000e240008000a00 */
[----:B0-----:R-:W-:-:S04]  /*0bb0*/  IADD3 R2, P0, PT, R0, UR6, RZ ;  /* 0x0000000600027c10 */ /* 0x001fc8000ff1e0ff */
[----:B------:R-:W-:-:S05]  /*0bc0*/  LEA.HI.X.SX32 R3, R0, UR7, 0x1, P0 ;  /* 0x0000000700037c11 */ /* 0x000fca00080f0eff */
[----:B------:R-:W-:Y:S01]  /*0bd0*/  STG.E.U8 desc[UR4][R2.64], R4 ;  /* 0x0000000402007986 */ /* 0x000fe2000c101104 */
[----:B------:R-:W-:Y:S05]  /*0be0*/  EXIT ;  /* 0x000000000000794d */ /* 0x000fea0003800000 */
.L_x_10:
[----:B------:R-:W-:-:S00]  /*0bf0*/  BRA `(.L_x_10) ;  /* 0xfffffffc00fc7947 */ /* 0x000fc0000383ffff */
[----:B------:R-:W-:-:S00]  /*0c00*/  NOP ;  /* 0x0000000000007918 */ /* 0x000fc00000000000 */
[----:B------:R-:W-:-:S00]  /*0c10*/  NOP ;  /* 0x0000000000007918 */ /* 0x000fc00000000000 */
[----:B------:R-:W-:-:S00]  /*0c20*/  NOP ;  /* 0x0000000000007918 */ /* 0x000fc00000000000 */
[----:B------:R-:W-:-:S00]  /*0c30*/  NOP ;  /* 0x0000000000007918 */ /* 0x000fc00000000000 */
[----:B------:R-:W-:-:S00]  /*0c40*/  NOP ;  /* 0x0000000000007918 */ /* 0x000fc00000000000 */
[----:B------:R-:W-:-:S00]  /*0c50*/  NOP ;  /* 0x0000000000007918 */ /* 0x000fc00000000000 */
[----:B------:R-:W-:-:S00]  /*0c60*/  NOP ;  /* 0x0000000000007918 */ /* 0x000fc00000000000 */
[----:B------:R-:W-:-:S00]  /*0c70*/  NOP ;  /* 0x0000000000007918 */ /* 0x000fc00000000000 */
.L_x_11:


//--------------------- .nv.shared.reserved.0     --------------------------
	.section	.nv.shared.reserved.0,"aw",@nobits
	.weak		__nv_reservedSMEM_offset_0_alias
	.size		__nv_reservedSMEM_offset_0_alias, 0, 64
	.other		__nv_reservedSMEM_offset_0_alias,@"STO_CUDA_RESERVED_SHARED STV_DEFAULT"
__nv_reservedSMEM_offset_0_alias:
	.zero		0
	.zero		64


//--------------------- .nv.constant0._Z1fPciS_   --------------------------
	.section	.nv.constant0._Z1fPciS_,"a",@progbits
	.sectionflags	@""
	.align	4
.nv.constant0._Z1fPciS_:
	.zero		920


//--------------------- SYMBOLS --------------------------

	.type		.nv.reservedSmem.offset0,@object
	.size		.nv.reservedSmem.offset0,0x4
